//
// Generated by NVIDIA NVVM Compiler
//
// Compiler Build ID: CL-36424714
// Cuda compilation tools, release 13.0, V13.0.88
// Based on NVVM 20.0.0
//

.version 9.0
.target sm_100
.address_size 64

	// .globl	_Z19conv2d_naive_kernelPKfS0_Pfii
.extern .shared .align 16 .b8 shmem[];

.visible .entry _Z19conv2d_naive_kernelPKfS0_Pfii(
	.param .u64 .ptr .align 1 _Z19conv2d_naive_kernelPKfS0_Pfii_param_0,
	.param .u64 .ptr .align 1 _Z19conv2d_naive_kernelPKfS0_Pfii_param_1,
	.param .u64 .ptr .align 1 _Z19conv2d_naive_kernelPKfS0_Pfii_param_2,
	.param .u32 _Z19conv2d_naive_kernelPKfS0_Pfii_param_3,
	.param .u32 _Z19conv2d_naive_kernelPKfS0_Pfii_param_4
)
{
	.reg .pred 	%p<4>;
	.reg .b32 	%r<17>;
	.reg .b32 	%f<28>;
	.reg .b64 	%rd<14>;

	ld.param.u64 	%rd1, [_Z19conv2d_naive_kernelPKfS0_Pfii_param_0];
	ld.param.u64 	%rd2, [_Z19conv2d_naive_kernelPKfS0_Pfii_param_1];
	ld.param.u64 	%rd3, [_Z19conv2d_naive_kernelPKfS0_Pfii_param_2];
	ld.param.u32 	%r5, [_Z19conv2d_naive_kernelPKfS0_Pfii_param_3];
	ld.param.u32 	%r4, [_Z19conv2d_naive_kernelPKfS0_Pfii_param_4];
	mov.u32 	%r7, %ctaid.x;
	mov.u32 	%r8, %ntid.x;
	mov.u32 	%r9, %tid.x;
	mad.lo.s32 	%r1, %r7, %r8, %r9;
	mov.u32 	%r10, %ctaid.y;
	mov.u32 	%r11, %ntid.y;
	mov.u32 	%r12, %tid.y;
	mad.lo.s32 	%r13, %r10, %r11, %r12;
	add.s32 	%r14, %r5, -2;
	add.s32 	%r3, %r4, -2;
	setp.ge.s32 	%p1, %r1, %r3;
	setp.ge.s32 	%p2, %r13, %r14;
	or.pred  	%p3, %p1, %p2;
	@%p3 bra 	$L__BB0_2;
	cvta.to.global.u64 	%rd4, %rd3;
	cvta.to.global.u64 	%rd5, %rd1;
	cvta.to.global.u64 	%rd6, %rd2;
	mad.lo.s32 	%r15, %r13, %r4, %r1;
	mul.wide.s32 	%rd7, %r15, 4;
	add.s64 	%rd8, %rd5, %rd7;
	ld.global.nc.f32 	%f1, [%rd8];
	ld.global.nc.f32 	%f2, [%rd6];
	fma.rn.f32 	%f3, %f1, %f2, 0f00000000;
	ld.global.nc.f32 	%f4, [%rd8+4];
	ld.global.nc.f32 	%f5, [%rd6+4];
	fma.rn.f32 	%f6, %f4, %f5, %f3;
	ld.global.nc.f32 	%f7, [%rd8+8];
	ld.global.nc.f32 	%f8, [%rd6+8];
	fma.rn.f32 	%f9, %f7, %f8, %f6;
	mul.wide.s32 	%rd9, %r4, 4;
	add.s64 	%rd10, %rd8, %rd9;
	ld.global.nc.f32 	%f10, [%rd10];
	ld.global.nc.f32 	%f11, [%rd6+12];
	fma.rn.f32 	%f12, %f10, %f11, %f9;
	ld.global.nc.f32 	%f13, [%rd10+4];
	ld.global.nc.f32 	%f14, [%rd6+16];
	fma.rn.f32 	%f15, %f13, %f14, %f12;
	ld.global.nc.f32 	%f16, [%rd10+8];
	ld.global.nc.f32 	%f17, [%rd6+20];
	fma.rn.f32 	%f18, %f16, %f17, %f15;
	add.s64 	%rd11, %rd10, %rd9;
	ld.global.nc.f32 	%f19, [%rd11];
	ld.global.nc.f32 	%f20, [%rd6+24];
	fma.rn.f32 	%f21, %f19, %f20, %f18;
	ld.global.nc.f32 	%f22, [%rd11+4];
	ld.global.nc.f32 	%f23, [%rd6+28];
	fma.rn.f32 	%f24, %f22, %f23, %f21;
	ld.global.nc.f32 	%f25, [%rd11+8];
	ld.global.nc.f32 	%f26, [%rd6+32];
	fma.rn.f32 	%f27, %f25, %f26, %f24;
	mad.lo.s32 	%r16, %r13, %r3, %r1;
	mul.wide.s32 	%rd12, %r16, 4;
	add.s64 	%rd13, %rd4, %rd12;
	st.global.f32 	[%rd13], %f27;
$L__BB0_2:
	ret;

}
	// .globl	_Z19conv2d_tiled_kernelPKfS0_Pfii
.visible .entry _Z19conv2d_tiled_kernelPKfS0_Pfii(
	.param .u64 .ptr .align 1 _Z19conv2d_tiled_kernelPKfS0_Pfii_param_0,
	.param .u64 .ptr .align 1 _Z19conv2d_tiled_kernelPKfS0_Pfii_param_1,
	.param .u64 .ptr .align 1 _Z19conv2d_tiled_kernelPKfS0_Pfii_param_2,
	.param .u32 _Z19conv2d_tiled_kernelPKfS0_Pfii_param_3,
	.param .u32 _Z19conv2d_tiled_kernelPKfS0_Pfii_param_4
)
{
	.reg .pred 	%p<35>;
	.reg .b16 	%rs<63>;
	.reg .b32 	%r<95>;
	.reg .b32 	%f<48>;
	.reg .b64 	%rd<19>;

	ld.param.u64 	%rd4, [_Z19conv2d_tiled_kernelPKfS0_Pfii_param_0];
	ld.param.u64 	%rd2, [_Z19conv2d_tiled_kernelPKfS0_Pfii_param_1];
	ld.param.u64 	%rd3, [_Z19conv2d_tiled_kernelPKfS0_Pfii_param_2];
	ld.param.u32 	%r42, [_Z19conv2d_tiled_kernelPKfS0_Pfii_param_3];
	ld.param.u32 	%r43, [_Z19conv2d_tiled_kernelPKfS0_Pfii_param_4];
	cvta.to.global.u64 	%rd1, %rd4;
	add.s32 	%r1, %r43, -2;
	mov.u32 	%r44, %ctaid.x;
	mov.u32 	%r2, %ntid.x;
	mul.lo.s32 	%r3, %r44, %r2;
	mov.u32 	%r4, %tid.x;
	add.s32 	%r5, %r3, %r4;
	mov.u32 	%r45, %ctaid.y;
	mov.u32 	%r6, %ntid.y;
	mul.lo.s32 	%r7, %r45, %r6;
	mov.u32 	%r8, %tid.y;
	add.s32 	%r9, %r7, %r8;
	mad.lo.s32 	%r94, %r8, %r2, %r4;
	mul.lo.s32 	%r11, %r2, %r6;
	setp.gt.u32 	%p1, %r94, 323;
	@%p1 bra 	$L__BB1_17;
	add.s32 	%r46, %r94, %r11;
	max.u32 	%r47, %r46, 324;
	setp.lt.u32 	%p2, %r46, 324;
	selp.u32 	%r48, 1, 0, %p2;
	add.s32 	%r49, %r46, %r48;
	sub.s32 	%r50, %r47, %r49;
	div.u32 	%r51, %r50, %r11;
	add.s32 	%r12, %r51, %r48;
	and.b32  	%r52, %r12, 3;
	setp.eq.s32 	%p3, %r52, 3;
	@%p3 bra 	$L__BB1_6;
	add.s32 	%r53, %r12, 1;
	and.b32  	%r54, %r53, 3;
	cvt.u16.u32 	%rs57, %r94;
	cvt.u16.u32 	%rs2, %r11;
	neg.s32 	%r92, %r54;
	mad.lo.s32 	%r55, %r6, %r54, %r8;
	mad.lo.s32 	%r94, %r2, %r55, %r4;
$L__BB1_3:
	.pragma "nounroll";
	mul.hi.u16 	%rs19, %rs57, -7281;
	shr.u16 	%rs20, %rs19, 4;
	mul.lo.s16 	%rs21, %rs20, 18;
	sub.s16 	%rs22, %rs57, %rs21;
	cvt.u32.u16 	%r16, %rs20;
	cvt.u32.u16 	%r17, %rs22;
	add.s32 	%r18, %r3, %r17;
	add.s32 	%r19, %r7, %r16;
	setp.lt.s32 	%p4, %r18, 0;
	setp.ge.s32 	%p5, %r18, %r43;
	setp.ge.s32 	%p6, %r19, %r42;
	or.pred  	%p7, %p5, %p6;
	mov.f32 	%f43, 0f00000000;
	or.pred  	%p8, %p7, %p4;
	@%p8 bra 	$L__BB1_5;
	mad.lo.s32 	%r56, %r19, %r43, %r18;
	mul.wide.s32 	%rd5, %r56, 4;
	add.s64 	%rd6, %rd1, %rd5;
	ld.global.nc.f32 	%f43, [%rd6];
$L__BB1_5:
	mad.lo.s32 	%r57, %r16, 18, %r17;
	shl.b32 	%r58, %r57, 2;
	mov.u32 	%r59, shmem;
	add.s32 	%r60, %r59, %r58;
	st.shared.f32 	[%r60], %f43;
	add.s16 	%rs57, %rs57, %rs2;
	add.s32 	%r92, %r92, 1;
	setp.ne.s32 	%p9, %r92, 0;
	@%p9 bra 	$L__BB1_3;
$L__BB1_6:
	setp.lt.u32 	%p10, %r12, 3;
	@%p10 bra 	$L__BB1_17;
	shl.b32 	%r61, %r11, 1;
	add.s32 	%r62, %r94, %r61;
	cvt.u16.u32 	%rs5, %r62;
	mad.lo.s32 	%r63, %r11, 3, %r94;
	cvt.u16.u32 	%rs6, %r63;
	add.s32 	%r64, %r94, %r11;
	cvt.u16.u32 	%rs7, %r64;
	cvt.u16.u32 	%rs8, %r94;
	mov.b16 	%rs61, 0;
	mov.u16 	%rs58, %rs8;
	mov.u16 	%rs59, %rs7;
	mov.u16 	%rs60, %rs6;
	mov.u16 	%rs62, %rs5;
$L__BB1_8:
	mul.hi.u16 	%rs24, %rs58, -7281;
	shr.u16 	%rs25, %rs24, 4;
	mul.lo.s16 	%rs26, %rs25, 18;
	sub.s16 	%rs27, %rs8, %rs26;
	add.s16 	%rs28, %rs8, %rs61;
	mul.hi.u16 	%rs29, %rs28, -7281;
	shr.u16 	%rs30, %rs29, 4;
	cvt.u32.u16 	%r23, %rs30;
	add.s16 	%rs31, %rs61, %rs27;
	cvt.u32.u16 	%r24, %rs31;
	add.s32 	%r25, %r3, %r24;
	add.s32 	%r26, %r7, %r23;
	setp.lt.s32 	%p11, %r25, 0;
	setp.ge.s32 	%p12, %r25, %r43;
	setp.ge.s32 	%p13, %r26, %r42;
	or.pred  	%p14, %p12, %p13;
	mov.f32 	%f44, 0f00000000;
	or.pred  	%p15, %p14, %p11;
	@%p15 bra 	$L__BB1_10;
	mad.lo.s32 	%r65, %r26, %r43, %r25;
	mul.wide.s32 	%rd7, %r65, 4;
	add.s64 	%rd8, %rd1, %rd7;
	ld.global.nc.f32 	%f44, [%rd8];
$L__BB1_10:
	mad.lo.s32 	%r66, %r23, 18, %r24;
	shl.b32 	%r67, %r66, 2;
	mov.u32 	%r68, shmem;
	add.s32 	%r69, %r68, %r67;
	st.shared.f32 	[%r69], %f44;
	add.s16 	%rs32, %rs7, %rs61;
	mul.hi.u16 	%rs33, %rs32, -7281;
	shr.u16 	%rs34, %rs33, 4;
	cvt.u32.u16 	%r27, %rs34;
	mul.hi.u16 	%rs35, %rs59, -7281;
	shr.u16 	%rs36, %rs35, 4;
	mul.lo.s16 	%rs37, %rs36, 18;
	sub.s16 	%rs38, %rs7, %rs37;
	add.s16 	%rs39, %rs61, %rs38;
	cvt.u32.u16 	%r28, %rs39;
	add.s32 	%r29, %r3, %r28;
	add.s32 	%r30, %r7, %r27;
	setp.lt.s32 	%p16, %r29, 0;
	setp.ge.s32 	%p17, %r29, %r43;
	setp.ge.s32 	%p18, %r30, %r42;
	or.pred  	%p19, %p17, %p18;
	mov.f32 	%f45, 0f00000000;
	or.pred  	%p20, %p19, %p16;
	@%p20 bra 	$L__BB1_12;
	mad.lo.s32 	%r70, %r30, %r43, %r29;
	mul.wide.s32 	%rd9, %r70, 4;
	add.s64 	%rd10, %rd1, %rd9;
	ld.global.nc.f32 	%f45, [%rd10];
$L__BB1_12:
	mad.lo.s32 	%r71, %r27, 18, %r28;
	shl.b32 	%r72, %r71, 2;
	mov.u32 	%r73, shmem;
	add.s32 	%r74, %r73, %r72;
	st.shared.f32 	[%r74], %f45;
	add.s32 	%r31, %r94, %r11;
	add.s16 	%rs40, %rs5, %rs61;
	mul.hi.u16 	%rs41, %rs40, -7281;
	shr.u16 	%rs42, %rs41, 4;
	cvt.u32.u16 	%r32, %rs42;
	mul.hi.u16 	%rs43, %rs62, -7281;
	shr.u16 	%rs44, %rs43, 4;
	mul.lo.s16 	%rs45, %rs44, 18;
	sub.s16 	%rs46, %rs62, %rs45;
	cvt.u32.u16 	%r33, %rs46;
	add.s32 	%r34, %r3, %r33;
	add.s32 	%r35, %r7, %r32;
	setp.lt.s32 	%p21, %r34, 0;
	setp.ge.s32 	%p22, %r34, %r43;
	setp.ge.s32 	%p23, %r35, %r42;
	or.pred  	%p24, %p22, %p23;
	mov.f32 	%f46, 0f00000000;
	or.pred  	%p25, %p24, %p21;
	@%p25 bra 	$L__BB1_14;
	mad.lo.s32 	%r75, %r35, %r43, %r34;
	mul.wide.s32 	%rd11, %r75, 4;
	add.s64 	%rd12, %rd1, %rd11;
	ld.global.nc.f32 	%f46, [%rd12];
$L__BB1_14:
	mad.lo.s32 	%r76, %r32, 18, %r33;
	shl.b32 	%r77, %r76, 2;
	mov.u32 	%r78, shmem;
	add.s32 	%r79, %r78, %r77;
	st.shared.f32 	[%r79], %f46;
	add.s32 	%r36, %r31, %r11;
	add.s16 	%rs47, %rs6, %rs61;
	mul.hi.u16 	%rs48, %rs47, -7281;
	shr.u16 	%rs49, %rs48, 4;
	cvt.u32.u16 	%r37, %rs49;
	mul.hi.u16 	%rs50, %rs60, -7281;
	shr.u16 	%rs51, %rs50, 4;
	mul.lo.s16 	%rs52, %rs51, 18;
	sub.s16 	%rs53, %rs6, %rs52;
	add.s16 	%rs54, %rs61, %rs53;
	cvt.u32.u16 	%r38, %rs54;
	add.s32 	%r39, %r3, %r38;
	add.s32 	%r40, %r7, %r37;
	setp.lt.s32 	%p26, %r39, 0;
	setp.ge.s32 	%p27, %r39, %r43;
	setp.ge.s32 	%p28, %r40, %r42;
	or.pred  	%p29, %p27, %p28;
	mov.f32 	%f47, 0f00000000;
	or.pred  	%p30, %p29, %p26;
	@%p30 bra 	$L__BB1_16;
	mad.lo.s32 	%r80, %r40, %r43, %r39;
	mul.wide.s32 	%rd13, %r80, 4;
	add.s64 	%rd14, %rd1, %rd13;
	ld.global.nc.f32 	%f47, [%rd14];
$L__BB1_16:
	mad.lo.s32 	%r81, %r37, 18, %r38;
	shl.b32 	%r82, %r81, 2;
	mov.u32 	%r83, shmem;
	add.s32 	%r84, %r83, %r82;
	st.shared.f32 	[%r84], %f47;
	add.s32 	%r85, %r36, %r11;
	add.s32 	%r94, %r85, %r11;
	cvt.u16.u32 	%rs55, %r11;
	shl.b16 	%rs56, %rs55, 2;
	add.s16 	%rs62, %rs62, %rs56;
	add.s16 	%rs61, %rs61, %rs56;
	add.s16 	%rs60, %rs60, %rs56;
	add.s16 	%rs59, %rs59, %rs56;
	add.s16 	%rs58, %rs58, %rs56;
	setp.lt.u32 	%p31, %r94, 324;
	@%p31 bra 	$L__BB1_8;
$L__BB1_17:
	bar.sync 	0;
	setp.ge.s32 	%p32, %r5, %r1;
	add.s32 	%r86, %r42, -2;
	setp.ge.s32 	%p33, %r9, %r86;
	or.pred  	%p34, %p32, %p33;
	@%p34 bra 	$L__BB1_19;
	cvta.to.global.u64 	%rd15, %rd2;
	mad.lo.s32 	%r87, %r8, 18, %r4;
	shl.b32 	%r88, %r87, 2;
	mov.u32 	%r89, shmem;
	add.s32 	%r90, %r89, %r88;
	ld.shared.f32 	%f16, [%r90];
	ld.global.nc.f32 	%f17, [%rd15];
	fma.rn.f32 	%f18, %f16, %f17, 0f00000000;
	ld.shared.f32 	%f19, [%r90+4];
	ld.global.nc.f32 	%f20, [%rd15+4];
	fma.rn.f32 	%f21, %f19, %f20, %f18;
	ld.shared.f32 	%f22, [%r90+8];
	ld.global.nc.f32 	%f23, [%rd15+8];
	fma.rn.f32 	%f24, %f22, %f23, %f21;
	ld.shared.f32 	%f25, [%r90+72];
	ld.global.nc.f32 	%f26, [%rd15+12];
	fma.rn.f32 	%f27, %f25, %f26, %f24;
	ld.shared.f32 	%f28, [%r90+76];
	ld.global.nc.f32 	%f29, [%rd15+16];
	fma.rn.f32 	%f30, %f28, %f29, %f27;
	ld.shared.f32 	%f31, [%r90+80];
	ld.global.nc.f32 	%f32, [%rd15+20];
	fma.rn.f32 	%f33, %f31, %f32, %f30;
	ld.shared.f32 	%f34, [%r90+144];
	ld.global.nc.f32 	%f35, [%rd15+24];
	fma.rn.f32 	%f36, %f34, %f35, %f33;
	ld.shared.f32 	%f37, [%r90+148];
	ld.global.nc.f32 	%f38, [%rd15+28];
	fma.rn.f32 	%f39, %f37, %f38, %f36;
	ld.shared.f32 	%f40, [%r90+152];
	ld.global.nc.f32 	%f41, [%rd15+32];
	fma.rn.f32 	%f42, %f40, %f41, %f39;
	mad.lo.s32 	%r91, %r1, %r9, %r5;
	cvta.to.global.u64 	%rd16, %rd3;
	mul.wide.s32 	%rd17, %r91, 4;
	add.s64 	%rd18, %rd16, %rd17;
	st.global.f32 	[%rd18], %f42;
$L__BB1_19:
	ret;

}


// ===== COMPILED SASS (sm_100) =====

	.target	sm_100

	.elftype	@"ET_EXEC"


//--------------------- .note.nv.tkinfo           --------------------------
	.section	.note.nv.tkinfo,"",@"SHT_NOTE"
	.sectionflags	@"SHF_NOTE_NV_TKINFO"
	.tkinfo
        /*0018*/ 	.word	0x00000002
        /*0030*/ 	.string	""
        /*0030*/ 	.string	"ptxas"
        /*0030*/ 	.string	"Cuda compilation tools, release 13.0, V13.0.88"
        /*0030*/ 	.string	"Build cuda_13.0.r13.0/compiler.36424714_0"
        /*0030*/ 	.string	"-arch sm_100 -m 64 "



//--------------------- .note.nv.cuinfo           --------------------------
	.section	.note.nv.cuinfo,"",@"SHT_NOTE"
	.sectionflags	@"SHF_NOTE_NV_CUINFO"
        /*0018*/ 	.short	0x0002
        /*001a*/ 	.short	0x0064
        /*001c*/ 	.short	0x0082
	.zero		2


//--------------------- .nv.info                  --------------------------
	.section	.nv.info,"",@"SHT_CUDA_INFO"
	.align	4


	//----- nvinfo : EIATTR_REGCOUNT
	.align		4
        /*0000*/ 	.byte	0x04, 0x2f
        /*0002*/ 	.short	(.L_1 - .L_0)
	.align		4
.L_0:
        /*0004*/ 	.word	index@(_Z19conv2d_naive_kernelPKfS0_Pfii)
        /*0008*/ 	.word	0x0000001e


	//----- nvinfo : EIATTR_FRAME_SIZE
	.align		4
.L_1:
        /*000c*/ 	.byte	0x04, 0x11
        /*000e*/ 	.short	(.L_3 - .L_2)
	.align		4
.L_2:
        /*0010*/ 	.word	index@(_Z19conv2d_naive_kernelPKfS0_Pfii)
        /*0014*/ 	.word	0x00000000


	//----- nvinfo : EIATTR_REGCOUNT
	.align		4
.L_3:
        /*0018*/ 	.byte	0x04, 0x2f
        /*001a*/ 	.short	(.L_5 - .L_4)
	.align		4
.L_4:
        /*001c*/ 	.word	index@(_Z19conv2d_tiled_kernelPKfS0_Pfii)
        /*0020*/ 	.word	0x00000020


	//----- nvinfo : EIATTR_FRAME_SIZE
	.align		4
.L_5:
        /*0024*/ 	.byte	0x04, 0x11
        /*0026*/ 	.short	(.L_7 - .L_6)
	.align		4
.L_6:
        /*0028*/ 	.word	index@(_Z19conv2d_tiled_kernelPKfS0_Pfii)
        /*002c*/ 	.word	0x00000000


	//----- nvinfo : EIATTR_MIN_STACK_SIZE
	.align		4
.L_7:
        /*0030*/ 	.byte	0x04, 0x12
        /*0032*/ 	.short	(.L_9 - .L_8)
	.align		4
.L_8:
        /*0034*/ 	.word	index@(_Z19conv2d_tiled_kernelPKfS0_Pfii)
        /*0038*/ 	.word	0x00000000


	//----- nvinfo : EIATTR_MIN_STACK_SIZE
	.align		4
.L_9:
        /*003c*/ 	.byte	0x04, 0x12
        /*003e*/ 	.short	(.L_11 - .L_10)
	.align		4
.L_10:
        /*0040*/ 	.word	index@(_Z19conv2d_naive_kernelPKfS0_Pfii)
        /*0044*/ 	.word	0x00000000
.L_11:


//--------------------- .nv.compat                --------------------------
	.section	.nv.compat,"",@"SHT_CUDA_COMPAT_INFO"
	.align	4
        /*0000*/ 	.byte	0x02, 0x09, 0x00, 0x00, 0x02, 0x02, 0x01, 0x00, 0x02, 0x05, 0x05, 0x00, 0x03, 0x07, 0x01, 0x01
        /*0010*/ 	.byte	0x02, 0x03, 0x00, 0x00, 0x02, 0x06, 0x01, 0x00, 0x04, 0x0b, 0x08, 0x00, 0x09, 0x00, 0x00, 0x00
        /*0020*/ 	.byte	0x00, 0x00, 0x00, 0x00


//--------------------- .nv.info._Z19conv2d_tiled_kernelPKfS0_Pfii --------------------------
	.section	.nv.info._Z19conv2d_tiled_kernelPKfS0_Pfii,"",@"SHT_CUDA_INFO"
	.sectionflags	@""
	.align	4


	//----- nvinfo : EIATTR_CUDA_API_VERSION
	.align		4
        /*0000*/ 	.byte	0x04, 0x37
        /*0002*/ 	.short	(.L_13 - .L_12)
.L_12:
        /*0004*/ 	.word	0x00000082


	//----- nvinfo : EIATTR_KPARAM_INFO
	.align		4
.L_13:
        /*0008*/ 	.byte	0x04, 0x17
        /*000a*/ 	.short	(.L_15 - .L_14)
.L_14:
        /*000c*/ 	.word	0x00000000
        /*0010*/ 	.short	0x0004
        /*0012*/ 	.short	0x001c
        /*0014*/ 	.byte	0x00, 0xf0, 0x11, 0x00


	//----- nvinfo : EIATTR_KPARAM_INFO
	.align		4
.L_15:
        /*0018*/ 	.byte	0x04, 0x17
        /*001a*/ 	.short	(.L_17 - .L_16)
.L_16:
        /*001c*/ 	.word	0x00000000
        /*0020*/ 	.short	0x0003
        /*0022*/ 	.short	0x0018
        /*0024*/ 	.byte	0x00, 0xf0, 0x11, 0x00


	//----- nvinfo : EIATTR_KPARAM_INFO
	.align		4
.L_17:
        /*0028*/ 	.byte	0x04, 0x17
        /*002a*/ 	.short	(.L_19 - .L_18)
.L_18:
        /*002c*/ 	.word	0x00000000
        /*0030*/ 	.short	0x0002
        /*0032*/ 	.short	0x0010
        /*0034*/ 	.byte	0x00, 0xf5, 0x21, 0x00


	//----- nvinfo : EIATTR_KPARAM_INFO
	.align		4
.L_19:
        /*0038*/ 	.byte	0x04, 0x17
        /*003a*/ 	.short	(.L_21 - .L_20)
.L_20:
        /*003c*/ 	.word	0x00000000
        /*0040*/ 	.short	0x0001
        /*0042*/ 	.short	0x0008
        /*0044*/ 	.byte	0x00, 0xf5, 0x21, 0x00


	//----- nvinfo : EIATTR_KPARAM_INFO
	.align		4
.L_21:
        /*0048*/ 	.byte	0x04, 0x17
        /*004a*/ 	.short	(.L_23 - .L_22)
.L_22:
        /*004c*/ 	.word	0x00000000
        /*0050*/ 	.short	0x0000
        /*0052*/ 	.short	0x0000
        /*0054*/ 	.byte	0x00, 0xf5, 0x21, 0x00


	//----- nvinfo : EIATTR_SPARSE_MMA_MASK
	.align		4
.L_23:
        /*0058*/ 	.byte	0x03, 0x50
        /*005a*/ 	.short	0x0000


	//----- nvinfo : EIATTR_MAXREG_COUNT
	.align		4
        /*005c*/ 	.byte	0x03, 0x1b
        /*005e*/ 	.short	0x00ff


	//----- nvinfo : EIATTR_NUM_BARRIERS
	.align		4
        /*0060*/ 	.byte	0x02, 0x4c
        /*0062*/ 	.byte	0x01
	.zero		1


	//----- nvinfo : EIATTR_MERCURY_ISA_VERSION
	.align		4
        /*0064*/ 	.byte	0x03, 0x5f
        /*0066*/ 	.short	0x0101


	//----- nvinfo : EIATTR_VRC_CTA_INIT_COUNT
	.align		4
        /*0068*/ 	.byte	0x02, 0x4a
	.zero		1
	.zero		1


	//----- nvinfo : EIATTR_EXIT_INSTR_OFFSETS
	.align		4
        /*006c*/ 	.byte	0x04, 0x1c
        /*006e*/ 	.short	(.L_25 - .L_24)


	//   ....[0]....
.L_24:
        /*0070*/ 	.word	0x00000db0


	//   ....[1]....
        /*0074*/ 	.word	0x00001010


	//----- nvinfo : EIATTR_CRS_STACK_SIZE
	.align		4
.L_25:
        /*0078*/ 	.byte	0x04, 0x1e
        /*007a*/ 	.short	(.L_27 - .L_26)
.L_26:
        /*007c*/ 	.word	0x00000000


	//----- nvinfo : EIATTR_CBANK_PARAM_SIZE
	.align		4
.L_27:
        /*0080*/ 	.byte	0x03, 0x19
        /*0082*/ 	.short	0x0020


	//----- nvinfo : EIATTR_PARAM_CBANK
	.align		4
        /*0084*/ 	.byte	0x04, 0x0a
        /*0086*/ 	.short	(.L_29 - .L_28)
	.align		4
.L_28:
        /*0088*/ 	.word	index@(.nv.constant0._Z19conv2d_tiled_kernelPKfS0_Pfii)
        /*008c*/ 	.short	0x0380
        /*008e*/ 	.short	0x0020


	//----- nvinfo : EIATTR_SW_WAR
	.align		4
.L_29:
        /*0090*/ 	.byte	0x04, 0x36
        /*0092*/ 	.short	(.L_31 - .L_30)
.L_30:
        /*0094*/ 	.word	0x00000008
.L_31:


//--------------------- .nv.info._Z19conv2d_naive_kernelPKfS0_Pfii --------------------------
	.section	.nv.info._Z19conv2d_naive_kernelPKfS0_Pfii,"",@"SHT_CUDA_INFO"
	.sectionflags	@""
	.align	4


	//----- nvinfo : EIATTR_CUDA_API_VERSION
	.align		4
        /*0000*/ 	.byte	0x04, 0x37
        /*0002*/ 	.short	(.L_33 - .L_32)
.L_32:
        /*0004*/ 	.word	0x00000082


	//----- nvinfo : EIATTR_KPARAM_INFO
	.align		4
.L_33:
        /*0008*/ 	.byte	0x04, 0x17
        /*000a*/ 	.short	(.L_35 - .L_34)
.L_34:
        /*000c*/ 	.word	0x00000000
        /*0010*/ 	.short	0x0004
        /*0012*/ 	.short	0x001c
        /*0014*/ 	.byte	0x00, 0xf0, 0x11, 0x00


	//----- nvinfo : EIATTR_KPARAM_INFO
	.align		4
.L_35:
        /*0018*/ 	.byte	0x04, 0x17
        /*001a*/ 	.short	(.L_37 - .L_36)
.L_36:
        /*001c*/ 	.word	0x00000000
        /*0020*/ 	.short	0x0003
        /*0022*/ 	.short	0x0018
        /*0024*/ 	.byte	0x00, 0xf0, 0x11, 0x00


	//----- nvinfo : EIATTR_KPARAM_INFO
	.align		4
.L_37:
        /*0028*/ 	.byte	0x04, 0x17
        /*002a*/ 	.short	(.L_39 - .L_38)
.L_38:
        /*002c*/ 	.word	0x00000000
        /*0030*/ 	.short	0x0002
        /*0032*/ 	.short	0x0010
        /*0034*/ 	.byte	0x00, 0xf5, 0x21, 0x00


	//----- nvinfo : EIATTR_KPARAM_INFO
	.align		4
.L_39:
        /*0038*/ 	.byte	0x04, 0x17
        /*003a*/ 	.short	(.L_41 - .L_40)
.L_40:
        /*003c*/ 	.word	0x00000000
        /*0040*/ 	.short	0x0001
        /*0042*/ 	.short	0x0008
        /*0044*/ 	.byte	0x00, 0xf5, 0x21, 0x00


	//----- nvinfo : EIATTR_KPARAM_INFO
	.align		4
.L_41:
        /*0048*/ 	.byte	0x04, 0x17
        /*004a*/ 	.short	(.L_43 - .L_42)
.L_42:
        /*004c*/ 	.word	0x00000000
        /*0050*/ 	.short	0x0000
        /*0052*/ 	.short	0x0000
        /*0054*/ 	.byte	0x00, 0xf5, 0x21, 0x00


	//----- nvinfo : EIATTR_SPARSE_MMA_MASK
	.align		4
.L_43:
        /*0058*/ 	.byte	0x03, 0x50
        /*005a*/ 	.short	0x0000


	//----- nvinfo : EIATTR_MAXREG_COUNT
	.align		4
        /*005c*/ 	.byte	0x03, 0x1b
        /*005e*/ 	.short	0x00ff


	//----- nvinfo : EIATTR_MERCURY_ISA_VERSION
	.align		4
        /*0060*/ 	.byte	0x03, 0x5f
        /*0062*/ 	.short	0x0101


	//----- nvinfo : EIATTR_VRC_CTA_INIT_COUNT
	.align		4
        /*0064*/ 	.byte	0x02, 0x4a
	.zero		1
	.zero		1


	//----- nvinfo : EIATTR_EXIT_INSTR_OFFSETS
	.align		4
        /*0068*/ 	.byte	0x04, 0x1c
        /*006a*/ 	.short	(.L_45 - .L_44)


	//   ....[0]....
.L_44:
        /*006c*/ 	.word	0x000000e0


	//   ....[1]....
        /*0070*/ 	.word	0x00000350


	//----- nvinfo : EIATTR_CBANK_PARAM_SIZE
	.align		4
.L_45:
        /*0074*/ 	.byte	0x03, 0x19
        /*0076*/ 	.short	0x0020


	//----- nvinfo : EIATTR_PARAM_CBANK
	.align		4
        /*0078*/ 	.byte	0x04, 0x0a
        /*007a*/ 	.short	(.L_47 - .L_46)
	.align		4
.L_46:
        /*007c*/ 	.word	index@(.nv.constant0._Z19conv2d_naive_kernelPKfS0_Pfii)
        /*0080*/ 	.short	0x0380
        /*0082*/ 	.short	0x0020


	//----- nvinfo : EIATTR_SW_WAR
	.align		4
.L_47:
        /*0084*/ 	.byte	0x04, 0x36
        /*0086*/ 	.short	(.L_49 - .L_48)
.L_48:
        /*0088*/ 	.word	0x00000008
.L_49:


//--------------------- .nv.callgraph             --------------------------
	.section	.nv.callgraph,"",@"SHT_CUDA_CALLGRAPH"
	.align	4
	.sectionentsize	8
	.align		4
        /*0000*/ 	.word	0x00000000
	.align		4
        /*0004*/ 	.word	0xffffffff
	.align		4
        /*0008*/ 	.word	0x00000000
	.align		4
        /*000c*/ 	.word	0xfffffffe
	.align		4
        /*0010*/ 	.word	0x00000000
	.align		4
        /*0014*/ 	.word	0xfffffffd
	.align		4
        /*0018*/ 	.word	0x00000000
	.align		4
        /*001c*/ 	.word	0xfffffffc


//--------------------- .text._Z19conv2d_tiled_kernelPKfS0_Pfii --------------------------
	.section	.text._Z19conv2d_tiled_kernelPKfS0_Pfii,"ax",@progbits
	.align	128
        .global         _Z19conv2d_tiled_kernelPKfS0_Pfii
        .type           _Z19conv2d_tiled_kernelPKfS0_Pfii,@function
        .size           _Z19conv2d_tiled_kernelPKfS0_Pfii,(.L_x_8 - _Z19conv2d_tiled_kernelPKfS0_Pfii)
        .other          _Z19conv2d_tiled_kernelPKfS0_Pfii,@"STO_CUDA_ENTRY STV_DEFAULT"
_Z19conv2d_tiled_kernelPKfS0_Pfii:
.text._Z19conv2d_tiled_kernelPKfS0_Pfii:
[----:B------:R-:W-:Y:S01]  /*0000*/  LDC R1, c[0x0][0x37c] ;  /* 0x0000df00ff017b82 */ /* 0x000fe20000000800 */
[----:B------:R-:W0:Y:S01]  /*0010*/  S2R R0, SR_TID.X ;  /* 0x0000000000007919 */ /* 0x000e220000002100 */
[----:B------:R-:W1:Y:S06]  /*0020*/  LDCU UR10, c[0x0][0x360] ;  /* 0x00006c00ff0a77ac */ /* 0x000e6c0008000800 */
[----:B------:R-:W1:Y:S01]  /*0030*/  S2UR UR5, SR_CTAID.X ;  /* 0x00000000000579c3 */ /* 0x000e620000002500 */
[----:B------:R-:W-:Y:S01]  /*0040*/  BSSY.RECONVERGENT B0, `(.L_x_0) ;  /* 0x00000d1000007945 */ /* 0x000fe20003800200 */
[----:B------:R-:W2:Y:S01]  /*0050*/  S2R R3, SR_TID.Y ;  /* 0x0000000000037919 */ /* 0x000ea20000002200 */
[----:B------:R-:W3:Y:S01]  /*0060*/  LDCU UR4, c[0x0][0x39c] ;  /* 0x00007380ff0477ac */ /* 0x000ee20008000800 */
[----:B------:R-:W4:Y:S04]  /*0070*/  LDCU.64 UR8, c[0x0][0x358] ;  /* 0x00006b00ff0877ac */ /* 0x000f280008000a00 */
[----:B------:R-:W5:Y:S01]  /*0080*/  S2UR UR6, SR_CTAID.Y ;  /* 0x00000000000679c3 */ /* 0x000f620000002600 */
[----:B------:R-:W0:Y:S01]  /*0090*/  LDCU.64 UR12, c[0x0][0x398] ;  /* 0x00007300ff0c77ac */ /* 0x000e220008000a00 */
[----:B------:R-:W0:Y:S06]  /*00a0*/  LDCU.64 UR14, c[0x0][0x398] ;  /* 0x00007300ff0e77ac */ /* 0x000e2c0008000a00 */
[----:B------:R-:W5:Y:S01]  /*00b0*/  LDC R10, c[0x0][0x364] ;  /* 0x0000d900ff0a7b82 */ /* 0x000f620000000800 */
[----:B---3--:R-:W-:-:S02]  /*00c0*/  UIADD3 UR4, UPT, UPT, UR4, -0x2, URZ ;  /* 0xfffffffe04047890 */ /* 0x008fc4000fffe0ff */
[----:B-1----:R-:W-:-:S06]  /*00d0*/  UIMAD UR5, UR5, UR10, URZ ;  /* 0x0000000a050572a4 */ /* 0x002fcc000f8e02ff */
[----:B0-----:R-:W-:Y:S02]  /*00e0*/  VIADD R4, R0, UR5 ;  /* 0x0000000500047c36 */ /* 0x001fe40008000000 */
[----:B--2---:R-:W-:-:S05]  /*00f0*/  IMAD R21, R3, UR10, R0 ;  /* 0x0000000a03157c24 */ /* 0x004fca000f8e0200 */
[----:B------:R-:W-:Y:S01]  /*0100*/  ISETP.GT.U32.AND P0, PT, R21, 0x143, PT ;  /* 0x000001431500780c */ /* 0x000fe20003f04070 */
[----:B-----5:R-:W-:-:S04]  /*0110*/  IMAD R2, R10, UR6, RZ ;  /* 0x000000060a027c24 */ /* 0x020fc8000f8e02ff */
[----:B------:R-:W-:-:S08]  /*0120*/  IMAD.IADD R5, R2, 0x1, R3 ;  /* 0x0000000102057824 */ /* 0x000fd000078e0203 */
[----:B----4-:R-:W-:Y:S05]  /*0130*/  @P0 BRA `(.L_x_1) ;  /* 0x0000000c00040947 */ /* 0x010fea0003800000 */
[----:B------:R-:W-:Y:S01]  /*0140*/  IMAD R6, R10, UR10, RZ ;  /* 0x0000000a0a067c24 */ /* 0x000fe2000f8e02ff */
[----:B------:R-:W-:Y:S03]  /*0150*/  BSSY.RECONVERGENT B1, `(.L_x_2) ;  /* 0x0000041000017945 */ /* 0x000fe60003800200 */
[----:B------:R-:W0:Y:S01]  /*0160*/  I2F.U32.RP R13, R6 ;  /* 0x00000006000d7306 */ /* 0x000e220000209000 */
[C---:B------:R-:W-:Y:S01]  /*0170*/  IMAD.IADD R7, R6.reuse, 0x1, R21 ;  /* 0x0000000106077824 */ /* 0x040fe200078e0215 */
[----:B------:R-:W-:Y:S01]  /*0180*/  ISETP.NE.U32.AND P2, PT, R6, RZ, PT ;  /* 0x000000ff0600720c */ /* 0x000fe20003f45070 */
[----:B------:R-:W-:-:S03]  /*0190*/  IMAD.MOV R15, RZ, RZ, -R6 ;  /* 0x000000ffff0f7224 */ /* 0x000fc600078e0a06 */
[C---:B------:R-:W-:Y:S02]  /*01a0*/  ISETP.GE.U32.AND P0, PT, R7.reuse, 0x144, PT ;  /* 0x000001440700780c */ /* 0x040fe40003f06070 */
[----:B------:R-:W-:Y:S02]  /*01b0*/  VIMNMX.U32 R12, PT, PT, R7, 0x144, !PT ;  /* 0x00000144070c7848 */ /* 0x000fe40007fe0000 */
[----:B------:R-:W-:-:S04]  /*01c0*/  SEL R11, RZ, 0x1, P0 ;  /* 0x00000001ff0b7807 */ /* 0x000fc80000000000 */
[----:B------:R-:W-:Y:S01]  /*01d0*/  IADD3 R7, PT, PT, R12, -R7, -R11 ;  /* 0x800000070c077210 */ /* 0x000fe20007ffe80b */
[----:B0-----:R-:W0:Y:S02]  /*01e0*/  MUFU.RCP R13, R13 ;  /* 0x0000000d000d7308 */ /* 0x001e240000001000 */
[----:B0-----:R-:W-:-:S06]  /*01f0*/  VIADD R8, R13, 0xffffffe ;  /* 0x0ffffffe0d087836 */ /* 0x001fcc0000000000 */
[----:B------:R0:W1:Y:S02]  /*0200*/  F2I.FTZ.U32.TRUNC.NTZ R9, R8 ;  /* 0x0000000800097305 */ /* 0x000064000021f000 */
[----:B0-----:R-:W-:Y:S02]  /*0210*/  HFMA2 R8, -RZ, RZ, 0, 0 ;  /* 0x00000000ff087431 */ /* 0x001fe400000001ff */
[----:B-1----:R-:W-:-:S04]  /*0220*/  IMAD R15, R15, R9, RZ ;  /* 0x000000090f0f7224 */ /* 0x002fc800078e02ff */
[----:B------:R-:W-:-:S06]  /*0230*/  IMAD.HI.U32 R14, R9, R15, R8 ;  /* 0x0000000f090e7227 */ /* 0x000fcc00078e0008 */
[----:B------:R-:W-:-:S04]  /*0240*/  IMAD.HI.U32 R14, R14, R7, RZ ;  /* 0x000000070e0e7227 */ /* 0x000fc800078e00ff */
[----:B------:R-:W-:-:S04]  /*0250*/  IMAD.MOV R8, RZ, RZ, -R14 ;  /* 0x000000ffff087224 */ /* 0x000fc800078e0a0e */
[----:B------:R-:W-:-:S05]  /*0260*/  IMAD R7, R6, R8, R7 ;  /* 0x0000000806077224 */ /* 0x000fca00078e0207 */
[----:B------:R-:W-:-:S13]  /*0270*/  ISETP.GE.U32.AND P0, PT, R7, R6, PT ;  /* 0x000000060700720c */ /* 0x000fda0003f06070 */
[----:B------:R-:W-:Y:S02]  /*0280*/  @P0 IMAD.IADD R7, R7, 0x1, -R6 ;  /* 0x0000000107070824 */ /* 0x000fe400078e0a06 */
[----:B------:R-:W-:-:S03]  /*0290*/  @P0 VIADD R14, R14, 0x1 ;  /* 0x000000010e0e0836 */ /* 0x000fc60000000000 */
[----:B------:R-:W-:-:S13]  /*02a0*/  ISETP.GE.U32.AND P1, PT, R7, R6, PT ;  /* 0x000000060700720c */ /* 0x000fda0003f26070 */
[----:B------:R-:W-:Y:S01]  /*02b0*/  @P1 VIADD R14, R14, 0x1 ;  /* 0x000000010e0e1836 */ /* 0x000fe20000000000 */
[----:B------:R-:W-:-:S04]  /*02c0*/  @!P2 LOP3.LUT R14, RZ, R6, RZ, 0x33, !PT ;  /* 0x00000006ff0ea212 */ /* 0x000fc800078e33ff */
[----:B------:R-:W-:-:S04]  /*02d0*/  IADD3 R7, PT, PT, R11, R14, RZ ;  /* 0x0000000e0b077210 */ /* 0x000fc80007ffe0ff */
[C---:B------:R-:W-:Y:S02]  /*02e0*/  LOP3.LUT R8, R7.reuse, 0x3, RZ, 0xc0, !PT ;  /* 0x0000000307087812 */ /* 0x040fe400078ec0ff */
[----:B------:R-:W-:Y:S02]  /*02f0*/  ISETP.GE.U32.AND P1, PT, R7, 0x3, PT ;  /* 0x000000030700780c */ /* 0x000fe40003f26070 */
[----:B------:R-:W-:-:S13]  /*0300*/  ISETP.NE.AND P0, PT, R8, 0x3, PT ;  /* 0x000000030800780c */ /* 0x000fda0003f05270 */
[----:B------:R-:W-:Y:S05]  /*0310*/  @!P0 BRA `(.L_x_3) ;  /* 0x0000000000908947 */ /* 0x000fea0003800000 */
[----:B------:R-:W0:Y:S01]  /*0320*/  S2R R9, SR_CgaCtaId ;  /* 0x0000000000097919 */ /* 0x000e220000008800 */
[----:B------:R-:W-:-:S05]  /*0330*/  VIADD R7, R7, 0x1 ;  /* 0x0000000107077836 */ /* 0x000fca0000000000 */
[----:B------:R-:W-:-:S05]  /*0340*/  LOP3.LUT R11, R7, 0x3, RZ, 0xc0, !PT ;  /* 0x00000003070b7812 */ /* 0x000fca00078ec0ff */
[----:B------:R-:W-:Y:S01]  /*0350*/  IMAD R7, R11, R10, R3 ;  /* 0x0000000a0b077224 */ /* 0x000fe200078e0203 */
[----:B------:R-:W-:Y:S01]  /*0360*/  MOV R10, 0x400 ;  /* 0x00000400000a7802 */ /* 0x000fe20000000f00 */
[----:B------:R-:W-:Y:S02]  /*0370*/  IMAD.MOV R11, RZ, RZ, -R11 ;  /* 0x000000ffff0b7224 */ /* 0x000fe400078e0a0b */
[----:B------:R-:W-:Y:S01]  /*0380*/  IMAD R8, R7, UR10, R0 ;  /* 0x0000000a07087c24 */ /* 0x000fe2000f8e0200 */
[----:B------:R-:W-:-:S03]  /*0390*/  PRMT R7, R21, 0x7610, R7 ;  /* 0x0000761015077816 */ /* 0x000fc60000000007 */
[----:B------:R-:W-:Y:S01]  /*03a0*/  IMAD.MOV.U32 R21, RZ, RZ, R8 ;  /* 0x000000ffff157224 */ /* 0x000fe200078e0008 */
[----:B0-----:R-:W-:-:S07]  /*03b0*/  LEA R10, R9, R10, 0x18 ;  /* 0x0000000a090a7211 */ /* 0x001fce00078ec0ff */
.L_x_4:
[----:B------:R-:W-:-:S05]  /*03c0*/  LOP3.LUT R8, R7, 0xffff, RZ, 0xc0, !PT ;  /* 0x0000ffff07087812 */ /* 0x000fca00078ec0ff */
[----:B------:R-:W-:-:S05]  /*03d0*/  IMAD R8, R8, 0xe38f, RZ ;  /* 0x0000e38f08087824 */ /* 0x000fca00078e02ff */
[----:B------:R-:W-:-:S04]  /*03e0*/  SHF.R.U32.HI R15, RZ, 0x14, R8 ;  /* 0x00000014ff0f7819 */ /* 0x000fc80000011608 */
[----:B------:R-:W-:Y:S01]  /*03f0*/  PRMT R8, R15, 0x9910, RZ ;  /* 0x000099100f087816 */ /* 0x000fe200000000ff */
[----:B0-----:R-:W-:-:S04]  /*0400*/  IMAD.IADD R12, R2, 0x1, R15 ;  /* 0x00000001020c7824 */ /* 0x001fc800078e020f */
[----:B------:R-:W-:Y:S01]  /*0410*/  IMAD R8, R8, 0x12, RZ ;  /* 0x0000001208087824 */ /* 0x000fe200078e02ff */
[----:B------:R-:W-:-:S03]  /*0420*/  ISETP.GE.AND P0, PT, R12, UR12, PT ;  /* 0x0000000c0c007c0c */ /* 0x000fc6000bf06270 */
[----:B------:R-:W-:-:S05]  /*0430*/  IMAD.MOV R8, RZ, RZ, -R8 ;  /* 0x000000ffff087224 */ /* 0x000fca00078e0a08 */
[----:B------:R-:W-:-:S04]  /*0440*/  PRMT R8, R8, 0x7710, RZ ;  /* 0x0000771008087816 */ /* 0x000fc800000000ff */
[----:B------:R-:W-:-:S04]  /*0450*/  IADD3 R8, PT, PT, R8, R7, RZ ;  /* 0x0000000708087210 */ /* 0x000fc80007ffe0ff */
[----:B------:R-:W-:-:S05]  /*0460*/  LOP3.LUT R14, R8, 0xffff, RZ, 0xc0, !PT ;  /* 0x0000ffff080e7812 */ /* 0x000fca00078ec0ff */
[----:B------:R-:W-:-:S05]  /*0470*/  VIADD R13, R14, UR5 ;  /* 0x000000050e0d7c36 */ /* 0x000fca0008000000 */
[----:B------:R-:W-:-:S04]  /*0480*/  ISETP.GE.OR P0, PT, R13, UR13, P0 ;  /* 0x0000000d0d007c0c */ /* 0x000fc80008706670 */
[----:B------:R-:W-:-:S13]  /*0490*/  ISETP.LT.OR P0, PT, R13, RZ, P0 ;  /* 0x000000ff0d00720c */ /* 0x000fda0000701670 */
[----:B------:R-:W0:Y:S01]  /*04a0*/  @!P0 LDC.64 R8, c[0x0][0x380] ;  /* 0x0000e000ff088b82 */ /* 0x000e220000000a00 */
[----:B------:R-:W-:Y:S02]  /*04b0*/  @!P0 IMAD R13, R12, UR13, R13 ;  /* 0x0000000d0c0d8c24 */ /* 0x000fe4000f8e020d */
[----:B------:R-:W-:Y:S02]  /*04c0*/  IMAD.MOV.U32 R12, RZ, RZ, RZ ;  /* 0x000000ffff0c7224 */ /* 0x000fe400078e00ff */
[----:B0-----:R-:W-:-:S05]  /*04d0*/  @!P0 IMAD.WIDE R8, R13, 0x4, R8 ;  /* 0x000000040d088825 */ /* 0x001fca00078e0208 */
[----:B------:R-:W2:Y:S01]  /*04e0*/  @!P0 LDG.E.CONSTANT R12, desc[UR8][R8.64] ;  /* 0x00000008080c8981 */ /* 0x000ea2000c1e9900 */
[----:B------:R-:W-:Y:S01]  /*04f0*/  IMAD R13, R15, 0x12, R14 ;  /* 0x000000120f0d7824 */ /* 0x000fe200078e020e */
[----:B------:R-:W-:Y:S01]  /*0500*/  IADD3 R11, PT, PT, R11, 0x1, RZ ;  /* 0x000000010b0b7810 */ /* 0x000fe20007ffe0ff */
[----:B------:R-:W-:Y:S02]  /*0510*/  IMAD.IADD R7, R6, 0x1, R7 ;  /* 0x0000000106077824 */ /* 0x000fe400078e0207 */
[----:B------:R-:W-:Y:S01]  /*0520*/  IMAD R13, R13, 0x4, R10 ;  /* 0x000000040d0d7824 */ /* 0x000fe200078e020a */
[----:B------:R-:W-:-:S04]  /*0530*/  ISETP.NE.AND P0, PT, R11, RZ, PT ;  /* 0x000000ff0b00720c */ /* 0x000fc80003f05270 */
[----:B--2---:R0:W-:Y:S09]  /*0540*/  STS [R13], R12 ;  /* 0x0000000c0d007388 */ /* 0x0041f20000000800 */
[----:B------:R-:W-:Y:S05]  /*0550*/  @P0 BRA `(.L_x_4) ;  /* 0xfffffffc00980947 */ /* 0x000fea000383ffff */
.L_x_3:
[----:B------:R-:W-:Y:S05]  /*0560*/  BSYNC.RECONVERGENT B1 ;  /* 0x0000000000017941 */ /* 0x000fea0003800200 */
.L_x_2:
[----:B------:R-:W-:Y:S05]  /*0570*/  @!P1 BRA `(.L_x_1) ;  /* 0x0000000400f49947 */ /* 0x000fea0003800000 */
[C---:B------:R-:W-:Y:S01]  /*0580*/  IMAD R8, R6.reuse, 0x2, R21 ;  /* 0x0000000206087824 */ /* 0x040fe200078e0215 */
[C---:B------:R-:W-:Y:S01]  /*0590*/  PRMT R11, R21.reuse, 0x7610, R11 ;  /* 0x00007610150b7816 */ /* 0x040fe2000000000b */
[C-C-:B------:R-:W-:Y:S01]  /*05a0*/  IMAD R9, R6.reuse, 0x3, R21.reuse ;  /* 0x0000000306097824 */ /* 0x140fe200078e0215 */
[----:B0-----:R-:W-:Y:S01]  /*05b0*/  PRMT R12, RZ, 0x7610, R12 ;  /* 0x00007610ff0c7816 */ /* 0x001fe2000000000c */
[----:B------:R-:W-:Y:S01]  /*05c0*/  IMAD.IADD R10, R6, 0x1, R21 ;  /* 0x00000001060a7824 */ /* 0x000fe200078e0215 */
[----:B------:R-:W-:Y:S02]  /*05d0*/  PRMT R13, R21, 0x7610, R13 ;  /* 0x00007610150d7816 */ /* 0x000fe4000000000d */
[----:B------:R-:W-:Y:S02]  /*05e0*/  PRMT R19, R9, 0x7610, R19 ;  /* 0x0000761009137816 */ /* 0x000fe40000000013 */
[----:B------:R-:W-:Y:S02]  /*05f0*/  PRMT R7, R10, 0x7610, R7 ;  /* 0x000076100a077816 */ /* 0x000fe40000000007 */
[----:B------:R-:W-:-:S07]  /*0600*/  PRMT R15, R8, 0x7610, R15 ;  /* 0x00007610080f7816 */ /* 0x000fce000000000f */
.L_x_5:
[----:B-1----:R-:W-:Y:S01]  /*0610*/  LOP3.LUT R14, R13, 0xffff, RZ, 0xc0, !PT ;  /* 0x0000ffff0d0e7812 */ /* 0x002fe200078ec0ff */
[----:B------:R-:W-:-:S04]  /*0620*/  IMAD.IADD R16, R11, 0x1, R12 ;  /* 0x000000010b107824 */ /* 0x000fc800078e020c */
[----:B------:R-:W-:Y:S01]  /*0630*/  IMAD R14, R14, 0xe38f, RZ ;  /* 0x0000e38f0e0e7824 */ /* 0x000fe200078e02ff */
[----:B------:R-:W-:-:S04]  /*0640*/  LOP3.LUT R16, R16, 0xffff, RZ, 0xc0, !PT ;  /* 0x0000ffff10107812 */ /* 0x000fc800078ec0ff */
[----:B------:R-:W-:Y:S01]  /*0650*/  SHF.R.U32.HI R14, RZ, 0x14, R14 ;  /* 0x00000014ff0e7819 */ /* 0x000fe2000001160e */
[----:B------:R-:W-:-:S03]  /*0660*/  IMAD R16, R16, 0xe38f, RZ ;  /* 0x0000e38f10107824 */ /* 0x000fc600078e02ff */
[----:B------:R-:W-:Y:S02]  /*0670*/  PRMT R14, R14, 0x9910, RZ ;  /* 0x000099100e0e7816 */ /* 0x000fe400000000ff */
[----:B------:R-:W-:-:S03]  /*0680*/  SHF.R.U32.HI R27, RZ, 0x14, R16 ;  /* 0x00000014ff1b7819 */ /* 0x000fc60000011610 */
[----:B------:R-:W-:Y:S02]  /*0690*/  IMAD R14, R14, 0x12, RZ ;  /* 0x000000120e0e7824 */ /* 0x000fe400078e02ff */
[----:B------:R-:W-:-:S03]  /*06a0*/  IMAD.IADD R18, R2, 0x1, R27 ;  /* 0x0000000102127824 */ /* 0x000fc600078e021b */
[----:B------:R-:W-:Y:S02]  /*06b0*/  IADD3 R20, PT, PT, RZ, -R14, RZ ;  /* 0x8000000eff147210 */ /* 0x000fe40007ffe0ff */
[----:B------:R-:W-:Y:S02]  /*06c0*/  LOP3.LUT R14, R7, 0xffff, RZ, 0xc0, !PT ;  /* 0x0000ffff070e7812 */ /* 0x000fe400078ec0ff */
[----:B------:R-:W-:Y:S02]  /*06d0*/  PRMT R20, R20, 0x7710, RZ ;  /* 0x0000771014147816 */ /* 0x000fe400000000ff */
[----:B------:R-:W-:Y:S01]  /*06e0*/  ISETP.GE.AND P0, PT, R18, UR14, PT ;  /* 0x0000000e12007c0c */ /* 0x000fe2000bf06270 */
[----:B------:R-:W-:Y:S01]  /*06f0*/  IMAD R14, R14, 0xe38f, RZ ;  /* 0x0000e38f0e0e7824 */ /* 0x000fe200078e02ff */
[----:B------:R-:W-:-:S04]  /*0700*/  IADD3 R20, PT, PT, R12, R11, R20 ;  /* 0x0000000b0c147210 */ /* 0x000fc80007ffe014 */
[----:B------:R-:W-:Y:S02]  /*0710*/  SHF.R.U32.HI R14, RZ, 0x14, R14 ;  /* 0x00000014ff0e7819 */ /* 0x000fe4000001160e */
[----:B------:R-:W-:Y:S02]  /*0720*/  LOP3.LUT R20, R20, 0xffff, RZ, 0xc0, !PT ;  /* 0x0000ffff14147812 */ /* 0x000fe400078ec0ff */
[----:B------:R-:W-:Y:S01]  /*0730*/  PRMT R16, R14, 0x9910, RZ ;  /* 0x000099100e107816 */ /* 0x000fe200000000ff */
[----:B------:R-:W-:Y:S02]  /*0740*/  IMAD.IADD R14, R10, 0x1, R12 ;  /* 0x000000010a0e7824 */ /* 0x000fe400078e020c */
[----:B------:R-:W-:Y:S02]  /*0750*/  VIADD R25, R20, UR5 ;  /* 0x0000000514197c36 */ /* 0x000fe40008000000 */
[----:B------:R-:W-:Y:S01]  /*0760*/  IMAD R16, R16, 0x12, RZ ;  /* 0x0000001210107824 */ /* 0x000fe200078e02ff */
[----:B------:R-:W-:-:S02]  /*0770*/  LOP3.LUT R14, R14, 0xffff, RZ, 0xc0, !PT ;  /* 0x0000ffff0e0e7812 */ /* 0x000fc400078ec0ff */
[C---:B------:R-:W-:Y:S01]  /*0780*/  ISETP.GE.OR P0, PT, R25.reuse, UR15, P0 ;  /* 0x0000000f19007c0c */ /* 0x040fe20008706670 */
[----:B------:R-:W-:Y:S02]  /*0790*/  IMAD.MOV R16, RZ, RZ, -R16 ;  /* 0x000000ffff107224 */ /* 0x000fe400078e0a10 */
[----:B------:R-:W-:Y:S01]  /*07a0*/  IMAD R14, R14, 0xe38f, RZ ;  /* 0x0000e38f0e0e7824 */ /* 0x000fe200078e02ff */
[----:B------:R-:W-:Y:S02]  /*07b0*/  ISETP.LT.OR P0, PT, R25, RZ, P0 ;  /* 0x000000ff1900720c */ /* 0x000fe40000701670 */
[----:B------:R-:W-:Y:S02]  /*07c0*/  PRMT R29, R16, 0x7710, RZ ;  /* 0x00007710101d7816 */ /* 0x000fe400000000ff */
[----:B------:R-:W-:Y:S02]  /*07d0*/  SHF.R.U32.HI R23, RZ, 0x14, R14 ;  /* 0x00000014ff177819 */ /* 0x000fe4000001160e */
[----:B------:R-:W-:-:S02]  /*07e0*/  IADD3 R14, PT, PT, R12, R10, R29 ;  /* 0x0000000a0c0e7210 */ /* 0x000fc40007ffe01d */
[----:B------:R-:W-:Y:S02]  /*07f0*/  IADD3 R22, PT, PT, R2, R23, RZ ;  /* 0x0000001702167210 */ /* 0x000fe40007ffe0ff */
[----:B------:R-:W-:Y:S02]  /*0800*/  LOP3.LUT R14, R14, 0xffff, RZ, 0xc0, !PT ;  /* 0x0000ffff0e0e7812 */ /* 0x000fe400078ec0ff */
[----:B------:R-:W-:Y:S01]  /*0810*/  ISETP.GE.AND P1, PT, R22, UR14, PT ;  /* 0x0000000e16007c0c */ /* 0x000fe2000bf26270 */
[----:B------:R-:W0:Y:S01]  /*0820*/  @!P0 LDC.64 R16, c[0x0][0x380] ;  /* 0x0000e000ff108b82 */ /* 0x000e220000000a00 */
[----:B------:R-:W-:Y:S01]  /*0830*/  LOP3.LUT R26, R15, 0xffff, RZ, 0xc0, !PT ;  /* 0x0000ffff0f1a7812 */ /* 0x000fe200078ec0ff */
[----:B------:R-:W-:Y:S02]  /*0840*/  VIADD R29, R14, UR5 ;  /* 0x000000050e1d7c36 */ /* 0x000fe40008000000 */
[----:B------:R-:W-:Y:S02]  /*0850*/  @!P0 IMAD R25, R18, UR15, R25 ;  /* 0x0000000f12198c24 */ /* 0x000fe4000f8e0219 */
[----:B------:R-:W-:Y:S01]  /*0860*/  IMAD R26, R26, 0xe38f, RZ ;  /* 0x0000e38f1a1a7824 */ /* 0x000fe200078e02ff */
[----:B------:R-:W-:Y:S01]  /*0870*/  ISETP.GE.OR P1, PT, R29, UR15, P1 ;  /* 0x0000000f1d007c0c */ /* 0x000fe20008f26670 */
[----:B------:R-:W-:-:S03]  /*0880*/  IMAD.MOV.U32 R18, RZ, RZ, RZ ;  /* 0x000000ffff127224 */ /* 0x000fc600078e00ff */
[----:B------:R-:W-:-:S13]  /*0890*/  ISETP.LT.OR P1, PT, R29, RZ, P1 ;  /* 0x000000ff1d00720c */ /* 0x000fda0000f21670 */
[----:B------:R-:W-:Y:S01]  /*08a0*/  @!P1 IMAD R29, R22, UR15, R29 ;  /* 0x0000000f161d9c24 */ /* 0x000fe2000f8e021d */
[----:B------:R-:W-:Y:S01]  /*08b0*/  SHF.R.U32.HI R22, RZ, 0x14, R26 ;  /* 0x00000014ff167819 */ /* 0x000fe2000001161a */
[----:B0-----:R-:W-:Y:S02]  /*08c0*/  @!P0 IMAD.WIDE R24, R25, 0x4, R16 ;  /* 0x0000000419188825 */ /* 0x001fe400078e0210 */
[----:B------:R-:W0:Y:S01]  /*08d0*/  @!P1 LDC.64 R16, c[0x0][0x380] ;  /* 0x0000e000ff109b82 */ /* 0x000e220000000a00 */
[----:B------:R-:W-:Y:S02]  /*08e0*/  PRMT R26, R22, 0x9910, RZ ;  /* 0x00009910161a7816 */ /* 0x000fe400000000ff */
[----:B------:R1:W2:Y:S01]  /*08f0*/  @!P0 LDG.E.CONSTANT R18, desc[UR8][R24.64] ;  /* 0x0000000818128981 */ /* 0x0002a2000c1e9900 */
[----:B------:R-:W-:Y:S02]  /*0900*/  IMAD.MOV.U32 R22, RZ, RZ, RZ ;  /* 0x000000ffff167224 */ /* 0x000fe400078e00ff */
[----:B-1----:R-:W-:-:S02]  /*0910*/  IMAD.IADD R24, R8, 0x1, R12 ;  /* 0x0000000108187824 */ /* 0x002fc400078e020c */
[----:B------:R-:W-:-:S03]  /*0920*/  IMAD R25, R26, 0x12, RZ ;  /* 0x000000121a197824 */ /* 0x000fc600078e02ff */
[----:B------:R-:W-:Y:S02]  /*0930*/  LOP3.LUT R24, R24, 0xffff, RZ, 0xc0, !PT ;  /* 0x0000ffff18187812 */ /* 0x000fe400078ec0ff */
[----:B------:R-:W-:-:S03]  /*0940*/  IADD3 R25, PT, PT, RZ, -R25, RZ ;  /* 0x80000019ff197210 */ /* 0x000fc60007ffe0ff */
[----:B------:R-:W-:Y:S01]  /*0950*/  IMAD R24, R24, 0xe38f, RZ ;  /* 0x0000e38f18187824 */ /* 0x000fe200078e02ff */
[----:B------:R-:W-:Y:S01]  /*0960*/  PRMT R26, R25, 0x7710, RZ ;  /* 0x00007710191a7816 */ /* 0x000fe200000000ff */
[----:B0-----:R-:W-:-:S03]  /*0970*/  @!P1 IMAD.WIDE R16, R29, 0x4, R16 ;  /* 0x000000041d109825 */ /* 0x001fc600078e0210 */
[----:B------:R-:W-:Y:S01]  /*0980*/  SHF.R.U32.HI R25, RZ, 0x14, R24 ;  /* 0x00000014ff197819 */ /* 0x000fe20000011618 */
[----:B------:R-:W-:Y:S01]  /*0990*/  IMAD.IADD R24, R26, 0x1, R15 ;  /* 0x000000011a187824 */ /* 0x000fe200078e020f */
[----:B------:R0:W3:Y:S01]  /*09a0*/  @!P1 LDG.E.CONSTANT R22, desc[UR8][R16.64] ;  /* 0x0000000810169981 */ /* 0x0000e2000c1e9900 */
[----:B------:R-:W-:Y:S01]  /*09b0*/  IMAD R20, R27, 0x12, R20 ;  /* 0x000000121b147824 */ /* 0x000fe200078e0214 */
[----:B------:R-:W-:Y:S01]  /*09c0*/  MOV R26, RZ ;  /* 0x000000ff001a7202 */ /* 0x000fe20000000f00 */
[----:B------:R-:W-:Y:S01]  /*09d0*/  IMAD.IADD R29, R2, 0x1, R25 ;  /* 0x00000001021d7824 */ /* 0x000fe200078e0219 */
[----:B------:R-:W-:-:S04]  /*09e0*/  LOP3.LUT R24, R24, 0xffff, RZ, 0xc0, !PT ;  /* 0x0000ffff18187812 */ /* 0x000fc800078ec0ff */
[----:B------:R-:W-:Y:S01]  /*09f0*/  ISETP.GE.AND P0, PT, R29, UR14, PT ;  /* 0x0000000e1d007c0c */ /* 0x000fe2000bf06270 */
[----:B0-----:R-:W-:-:S05]  /*0a00*/  VIADD R16, R24, UR5 ;  /* 0x0000000518107c36 */ /* 0x001fca0008000000 */
[----:B------:R-:W-:-:S04]  /*0a10*/  ISETP.GE.OR P0, PT, R16, UR15, P0 ;  /* 0x0000000f10007c0c */ /* 0x000fc80008706670 */
[----:B------:R-:W-:-:S13]  /*0a20*/  ISETP.LT.OR P0, PT, R16, RZ, P0 ;  /* 0x000000ff1000720c */ /* 0x000fda0000701670 */
[----:B------:R-:W-:Y:S02]  /*0a30*/  @!P0 IMAD R27, R29, UR15, R16 ;  /* 0x0000000f1d1b8c24 */ /* 0x000fe4000f8e0210 */
[----:B------:R-:W0:Y:S01]  /*0a40*/  @!P0 LDC.64 R16, c[0x0][0x380] ;  /* 0x0000e000ff108b82 */ /* 0x000e220000000a00 */
[----:B------:R-:W-:Y:S02]  /*0a50*/  IMAD R14, R23, 0x12, R14 ;  /* 0x00000012170e7824 */ /* 0x000fe400078e020e */
[----:B------:R-:W-:Y:S02]  /*0a60*/  IMAD.IADD R23, R9, 0x1, R12 ;  /* 0x0000000109177824 */ /* 0x000fe400078e020c */
[----:B0-----:R-:W-:Y:S01]  /*0a70*/  @!P0 IMAD.WIDE R16, R27, 0x4, R16 ;  /* 0x000000041b108825 */ /* 0x001fe200078e0210 */
[----:B------:R-:W-:Y:S02]  /*0a80*/  LOP3.LUT R27, R19, 0xffff, RZ, 0xc0, !PT ;  /* 0x0000ffff131b7812 */ /* 0x000fe400078ec0ff */
[----:B------:R-:W-:-:S02]  /*0a90*/  LOP3.LUT R23, R23, 0xffff, RZ, 0xc0, !PT ;  /* 0x0000ffff17177812 */ /* 0x000fc400078ec0ff */
[----:B------:R0:W4:Y:S01]  /*0aa0*/  @!P0 LDG.E.CONSTANT R26, desc[UR8][R16.64] ;  /* 0x00000008101a8981 */ /* 0x000122000c1e9900 */
[----:B------:R-:W-:Y:S02]  /*0ab0*/  IMAD R27, R27, 0xe38f, RZ ;  /* 0x0000e38f1b1b7824 */ /* 0x000fe400078e02ff */
[----:B------:R-:W-:Y:S02]  /*0ac0*/  IMAD R23, R23, 0xe38f, RZ ;  /* 0x0000e38f17177824 */ /* 0x000fe400078e02ff */
[----:B------:R-:W-:Y:S01]  /*0ad0*/  IMAD R24, R25, 0x12, R24 ;  /* 0x0000001219187824 */ /* 0x000fe200078e0218 */
[----:B------:R-:W-:Y:S02]  /*0ae0*/  SHF.R.U32.HI R27, RZ, 0x14, R27 ;  /* 0x00000014ff1b7819 */ /* 0x000fe4000001161b */
[----:B------:R-:W-:Y:S02]  /*0af0*/  SHF.R.U32.HI R23, RZ, 0x14, R23 ;  /* 0x00000014ff177819 */ /* 0x000fe40000011617 */
[----:B------:R-:W-:-:S03]  /*0b00*/  PRMT R27, R27, 0x9910, RZ ;  /* 0x000099101b1b7816 */ /* 0x000fc600000000ff */
[----:B------:R-:W-:Y:S02]  /*0b10*/  IMAD.IADD R28, R2, 0x1, R23 ;  /* 0x00000001021c7824 */ /* 0x000fe400078e0217 */
[----:B------:R-:W-:-:S03]  /*0b20*/  IMAD R27, R27, 0x12, RZ ;  /* 0x000000121b1b7824 */ /* 0x000fc600078e02ff */
[----:B------:R-:W-:Y:S01]  /*0b30*/  ISETP.GE.AND P0, PT, R28, UR14, PT ;  /* 0x0000000e1c007c0c */ /* 0x000fe2000bf06270 */
[----:B------:R-:W-:-:S05]  /*0b40*/  IMAD.MOV R27, RZ, RZ, -R27 ;  /* 0x000000ffff1b7224 */ /* 0x000fca00078e0a1b */
[----:B0-----:R-:W-:-:S04]  /*0b50*/  PRMT R16, R27, 0x7710, RZ ;  /* 0x000077101b107816 */ /* 0x001fc800000000ff */
[----:B------:R-:W-:-:S04]  /*0b60*/  IADD3 R16, PT, PT, R12, R9, R16 ;  /* 0x000000090c107210 */ /* 0x000fc80007ffe010 */
[----:B------:R-:W-:-:S04]  /*0b70*/  LOP3.LUT R16, R16, 0xffff, RZ, 0xc0, !PT ;  /* 0x0000ffff10107812 */ /* 0x000fc800078ec0ff */
[----:B------:R-:W-:Y:S01]  /*0b80*/  IADD3 R25, PT, PT, R16, UR5, RZ ;  /* 0x0000000510197c10 */ /* 0x000fe2000fffe0ff */
[----:B------:R-:W-:-:S03]  /*0b90*/  IMAD R23, R23, 0x12, R16 ;  /* 0x0000001217177824 */ /* 0x000fc600078e0210 */
[----:B------:R-:W-:-:S04]  /*0ba0*/  ISETP.GE.OR P0, PT, R25, UR15, P0 ;  /* 0x0000000f19007c0c */ /* 0x000fc80008706670 */
[----:B------:R-:W-:-:S13]  /*0bb0*/  ISETP.LT.OR P0, PT, R25, RZ, P0 ;  /* 0x000000ff1900720c */ /* 0x000fda0000701670 */
[----:B------:R-:W0:Y:S01]  /*0bc0*/  @!P0 LDC.64 R16, c[0x0][0x380] ;  /* 0x0000e000ff108b82 */ /* 0x000e220000000a00 */
[----:B------:R-:W-:-:S04]  /*0bd0*/  @!P0 IMAD R25, R28, UR15, R25 ;  /* 0x0000000f1c198c24 */ /* 0x000fc8000f8e0219 */
[----:B0-----:R-:W-:-:S04]  /*0be0*/  @!P0 IMAD.WIDE R16, R25, 0x4, R16 ;  /* 0x0000000419108825 */ /* 0x001fc800078e0210 */
[----:B------:R-:W-:-:S06]  /*0bf0*/  IMAD.MOV.U32 R25, RZ, RZ, RZ ;  /* 0x000000ffff197224 */ /* 0x000fcc00078e00ff */
[----:B------:R-:W5:Y:S01]  /*0c00*/  @!P0 LDG.E.CONSTANT R25, desc[UR8][R16.64] ;  /* 0x0000000810198981 */ /* 0x000f62000c1e9900 */
[----:B------:R-:W0:Y:S01]  /*0c10*/  S2UR UR7, SR_CgaCtaId ;  /* 0x00000000000779c3 */ /* 0x000e220000008800 */
[----:B------:R-:W-:Y:S01]  /*0c20*/  UMOV UR6, 0x400 ;  /* 0x0000040000067882 */ /* 0x000fe20000000000 */
[C-C-:B------:R-:W-:Y:S01]  /*0c30*/  IADD3 R21, PT, PT, R6.reuse, R21, R6.reuse ;  /* 0x0000001506157210 */ /* 0x140fe20007ffe006 */
[C---:B------:R-:W-:Y:S01]  /*0c40*/  IMAD R13, R6.reuse, 0x4, R13 ;  /* 0x00000004060d7824 */ /* 0x040fe200078e020d */
[C---:B------:R-:W-:Y:S01]  /*0c50*/  LEA R15, R6.reuse, R15, 0x2 ;  /* 0x0000000f060f7211 */ /* 0x040fe200078e10ff */
[C---:B------:R-:W-:Y:S01]  /*0c60*/  IMAD R7, R6.reuse, 0x4, R7 ;  /* 0x0000000406077824 */ /* 0x040fe200078e0207 */
[C---:B------:R-:W-:Y:S01]  /*0c70*/  IADD3 R21, PT, PT, R6.reuse, R21, R6 ;  /* 0x0000001506157210 */ /* 0x040fe20007ffe006 */
[C---:B------:R-:W-:Y:S02]  /*0c80*/  IMAD R19, R6.reuse, 0x4, R19 ;  /* 0x0000000406137824 */ /* 0x040fe400078e0213 */
[----:B------:R-:W-:Y:S01]  /*0c90*/  IMAD R12, R6, 0x4, R12 ;  /* 0x00000004060c7824 */ /* 0x000fe200078e020c */
[----:B------:R-:W-:Y:S01]  /*0ca0*/  ISETP.GE.U32.AND P0, PT, R21, 0x144, PT ;  /* 0x000001441500780c */ /* 0x000fe20003f06070 */
[----:B0-----:R-:W-:-:S06]  /*0cb0*/  ULEA UR6, UR7, UR6, 0x18 ;  /* 0x0000000607067291 */ /* 0x001fcc000f8ec0ff */
[----:B------:R-:W-:Y:S02]  /*0cc0*/  LEA R27, R20, UR6, 0x2 ;  /* 0x00000006141b7c11 */ /* 0x000fe4000f8e10ff */
[----:B------:R-:W-:Y:S02]  /*0cd0*/  LEA R29, R14, UR6, 0x2 ;  /* 0x000000060e1d7c11 */ /* 0x000fe4000f8e10ff */
[----:B------:R-:W-:Y:S02]  /*0ce0*/  LEA R24, R24, UR6, 0x2 ;  /* 0x0000000618187c11 */ /* 0x000fe4000f8e10ff */
[----:B------:R-:W-:Y:S01]  /*0cf0*/  LEA R14, R23, UR6, 0x2 ;  /* 0x00000006170e7c11 */ /* 0x000fe2000f8e10ff */
[----:B--2---:R1:W-:Y:S04]  /*0d00*/  STS [R27], R18 ;  /* 0x000000121b007388 */ /* 0x0043e80000000800 */
[----:B---3--:R1:W-:Y:S04]  /*0d10*/  STS [R29], R22 ;  /* 0x000000161d007388 */ /* 0x0083e80000000800 */
[----:B----4-:R1:W-:Y:S04]  /*0d20*/  STS [R24], R26 ;  /* 0x0000001a18007388 */ /* 0x0103e80000000800 */
[----:B-----5:R1:W-:Y:S01]  /*0d30*/  STS [R14], R25 ;  /* 0x000000190e007388 */ /* 0x0203e20000000800 */
[----:B------:R-:W-:Y:S05]  /*0d40*/  @!P0 BRA `(.L_x_5) ;  /* 0xfffffff800308947 */ /* 0x000fea000383ffff */
.L_x_1:
[----:B------:R-:W-:Y:S05]  /*0d50*/  BSYNC.RECONVERGENT B0 ;  /* 0x0000000000007941 */ /* 0x000fea0003800200 */
.L_x_0:
[----:B------:R-:W2:Y:S02]  /*0d60*/  LDCU UR6, c[0x0][0x398] ;  /* 0x00007300ff0677ac */ /* 0x000ea40008000800 */
[----:B--2---:R-:W-:Y:S01]  /*0d70*/  UIADD3 UR6, UPT, UPT, UR6, -0x2, URZ ;  /* 0xfffffffe06067890 */ /* 0x004fe2000fffe0ff */
[----:B------:R-:W-:Y:S05]  /*0d80*/  BAR.SYNC.DEFER_BLOCKING 0x0 ;  /* 0x0000000000007b1d */ /* 0x000fea0000010000 */
[----:B------:R-:W-:-:S04]  /*0d90*/  ISETP.GE.AND P0, PT, R5, UR6, PT ;  /* 0x0000000605007c0c */ /* 0x000fc8000bf06270 */
[----:B------:R-:W-:-:S13]  /*0da0*/  ISETP.GE.OR P0, PT, R4, UR4, P0 ;  /* 0x0000000404007c0c */ /* 0x000fda0008706670 */
[----:B------:R-:W-:Y:S05]  /*0db0*/  @P0 EXIT ;  /* 0x000000000000094d */ /* 0x000fea0003800000 */
[----:B-1----:R-:W1:Y:S02]  /*0dc0*/  LDC.64 R14, c[0x0][0x388] ;  /* 0x0000e200ff0e7b82 */ /* 0x002e640000000a00 */
[----:B-1----:R-:W2:Y:S04]  /*0dd0*/  LDG.E.CONSTANT R17, desc[UR8][R14.64] ;  /* 0x000000080e117981 */ /* 0x002ea8000c1e9900 */
[----:B------:R-:W3:Y:S04]  /*0de0*/  LDG.E.CONSTANT R2, desc[UR8][R14.64+0x4] ;  /* 0x000004080e027981 */ /* 0x000ee8000c1e9900 */
[----:B0-----:R-:W4:Y:S04]  /*0df0*/  LDG.E.CONSTANT R12, desc[UR8][R14.64+0x8] ;  /* 0x000008080e0c7981 */ /* 0x001f28000c1e9900 */
[----:B------:R-:W5:Y:S04]  /*0e00*/  LDG.E.CONSTANT R11, desc[UR8][R14.64+0xc] ;  /* 0x00000c080e0b7981 */ /* 0x000f68000c1e9900 */
[----:B------:R-:W5:Y:S04]  /*0e10*/  LDG.E.CONSTANT R10, desc[UR8][R14.64+0x10] ;  /* 0x000010080e0a7981 */ /* 0x000f68000c1e9900 */
[----:B------:R-:W5:Y:S04]  /*0e20*/  LDG.E.CONSTANT R9, desc[UR8][R14.64+0x14] ;  /* 0x000014080e097981 */ /* 0x000f68000c1e9900 */
[----:B------:R-:W5:Y:S04]  /*0e30*/  LDG.E.CONSTANT R8, desc[UR8][R14.64+0x18] ;  /* 0x000018080e087981 */ /* 0x000f68000c1e9900 */
[----:B------:R-:W5:Y:S04]  /*0e40*/  LDG.E.CONSTANT R7, desc[UR8][R14.64+0x1c] ;  /* 0x00001c080e077981 */ /* 0x000f68000c1e9900 */
[----:B------:R0:W5:Y:S01]  /*0e50*/  LDG.E.CONSTANT R6, desc[UR8][R14.64+0x20] ;  /* 0x000020080e067981 */ /* 0x000162000c1e9900 */
[----:B------:R-:W1:Y:S01]  /*0e60*/  S2UR UR6, SR_CgaCtaId ;  /* 0x00000000000679c3 */ /* 0x000e620000008800 */
[----:B------:R-:W-:Y:S01]  /*0e70*/  UMOV UR5, 0x400 ;  /* 0x0000040000057882 */ /* 0x000fe20000000000 */
[----:B------:R-:W-:-:S02]  /*0e80*/  IMAD R0, R3, 0x12, R0 ;  /* 0x0000001203007824 */ /* 0x000fc400078e0200 */
[----:B------:R-:W-:Y:S01]  /*0e90*/  IMAD R5, R5, UR4, R4 ;  /* 0x0000000405057c24 */ /* 0x000fe2000f8e0204 */
[----:B-1----:R-:W-:-:S06]  /*0ea0*/  ULEA UR5, UR6, UR5, 0x18 ;  /* 0x0000000506057291 */ /* 0x002fcc000f8ec0ff */
[----:B------:R-:W-:-:S05]  /*0eb0*/  LEA R16, R0, UR5, 0x2 ;  /* 0x0000000500107c11 */ /* 0x000fca000f8e10ff */
[----:B------:R-:W2:Y:S04]  /*0ec0*/  LDS R0, [R16] ;  /* 0x0000000010007984 */ /* 0x000ea80000000800 */
[----:B------:R-:W3:Y:S04]  /*0ed0*/  LDS R3, [R16+0x4] ;  /* 0x0000040010037984 */ /* 0x000ee80000000800 */
[----:B------:R-:W4:Y:S04]  /*0ee0*/  LDS R18, [R16+0x8] ;  /* 0x0000080010127984 */ /* 0x000f280000000800 */
[----:B------:R-:W5:Y:S04]  /*0ef0*/  LDS R19, [R16+0x48] ;  /* 0x0000480010137984 */ /* 0x000f680000000800 */
[----:B------:R-:W1:Y:S04]  /*0f00*/  LDS R20, [R16+0x4c] ;  /* 0x00004c0010147984 */ /* 0x000e680000000800 */
[----:B------:R-:W1:Y:S04]  /*0f10*/  LDS R21, [R16+0x50] ;  /* 0x0000500010157984 */ /* 0x000e680000000800 */
[----:B------:R-:W1:Y:S04]  /*0f20*/  LDS R22, [R16+0x90] ;  /* 0x0000900010167984 */ /* 0x000e680000000800 */
[----:B0-----:R-:W0:Y:S04]  /*0f30*/  LDS R14, [R16+0x94] ;  /* 0x00009400100e7984 */ /* 0x001e280000000800 */
[----:B------:R-:W0:Y:S01]  /*0f40*/  LDS R13, [R16+0x98] ;  /* 0x00009800100d7984 */ /* 0x000e220000000800 */
[----:B--2---:R-:W-:-:S04]  /*0f50*/  FFMA R0, R0, R17, RZ ;  /* 0x0000001100007223 */ /* 0x004fc800000000ff */
[----:B---3--:R-:W-:Y:S02]  /*0f60*/  FFMA R15, R3, R2, R0 ;  /* 0x00000002030f7223 */ /* 0x008fe40000000000 */
[----:B------:R-:W2:Y:S02]  /*0f70*/  LDC.64 R2, c[0x0][0x390] ;  /* 0x0000e400ff027b82 */ /* 0x000ea40000000a00 */
[----:B----4-:R-:W-:-:S04]  /*0f80*/  FFMA R12, R18, R12, R15 ;  /* 0x0000000c120c7223 */ /* 0x010fc8000000000f */
[----:B-----5:R-:W-:-:S04]  /*0f90*/  FFMA R11, R19, R11, R12 ;  /* 0x0000000b130b7223 */ /* 0x020fc8000000000c */
[----:B-1----:R-:W-:-:S04]  /*0fa0*/  FFMA R10, R20, R10, R11 ;  /* 0x0000000a140a7223 */ /* 0x002fc8000000000b */
[----:B------:R-:W-:-:S04]  /*0fb0*/  FFMA R9, R21, R9, R10 ;  /* 0x0000000915097223 */ /* 0x000fc8000000000a */
[----:B------:R-:W-:-:S04]  /*0fc0*/  FFMA R9, R22, R8, R9 ;  /* 0x0000000816097223 */ /* 0x000fc80000000009 */
[----:B0-----:R-:W-:Y:S01]  /*0fd0*/  FFMA R14, R14, R7, R9 ;  /* 0x000000070e0e7223 */ /* 0x001fe20000000009 */
[----:B--2---:R-:W-:-:S04]  /*0fe0*/  IMAD.WIDE R2, R5, 0x4, R2 ;  /* 0x0000000405027825 */ /* 0x004fc800078e0202 */
[----:B------:R-:W-:-:S05]  /*0ff0*/  FFMA R13, R13, R6, R14 ;  /* 0x000000060d0d7223 */ /* 0x000fca000000000e */
[----:B------:R-:W-:Y:S01]  /*1000*/  STG.E desc[UR8][R2.64], R13 ;  /* 0x0000000d02007986 */ /* 0x000fe2000c101908 */
[----:B------:R-:W-:Y:S05]  /*1010*/  EXIT ;  /* 0x000000000000794d */ /* 0x000fea0003800000 */
.L_x_6:
[----:B------:R-:W-:-:S00]  /*1020*/  BRA `(.L_x_6) ;  /* 0xfffffffc00fc7947 */ /* 0x000fc0000383ffff */
[----:B------:R-:W-:-:S00]  /*1030*/  NOP ;  /* 0x0000000000007918 */ /* 0x000fc00000000000 */
        /* <DEDUP_REMOVED lines=12> */
.L_x_8:


//--------------------- .text._Z19conv2d_naive_kernelPKfS0_Pfii --------------------------
	.section	.text._Z19conv2d_naive_kernelPKfS0_Pfii,"ax",@progbits
	.align	128
        .global         _Z19conv2d_naive_kernelPKfS0_Pfii
        .type           _Z19conv2d_naive_kernelPKfS0_Pfii,@function
        .size           _Z19conv2d_naive_kernelPKfS0_Pfii,(.L_x_9 - _Z19conv2d_naive_kernelPKfS0_Pfii)
        .other          _Z19conv2d_naive_kernelPKfS0_Pfii,@"STO_CUDA_ENTRY STV_DEFAULT"
_Z19conv2d_naive_kernelPKfS0_Pfii:
.text._Z19conv2d_naive_kernelPKfS0_Pfii:
[----:B------:R-:W-:Y:S01]  /*0000*/  LDC R1, c[0x0][0x37c] ;  /* 0x0000df00ff017b82 */ /* 0x000fe20000000800 */
[----:B------:R-:W0:Y:S07]  /*0010*/  S2R R3, SR_TID.Y ;  /* 0x0000000000037919 */ /* 0x000e2e0000002200 */
[----:B------:R-:W1:Y:S01]  /*0020*/  LDC R11, c[0x0][0x360] ;  /* 0x0000d800ff0b7b82 */ /* 0x000e620000000800 */
[----:B------:R-:W1:Y:S07]  /*0030*/  S2R R0, SR_TID.X ;  /* 0x0000000000007919 */ /* 0x000e6e0000002100 */
[----:B------:R-:W0:Y:S08]  /*0040*/  S2UR UR5, SR_CTAID.Y ;  /* 0x00000000000579c3 */ /* 0x000e300000002600 */
[----:B------:R-:W0:Y:S08]  /*0050*/  LDC R8, c[0x0][0x364] ;  /* 0x0000d900ff087b82 */ /* 0x000e300000000800 */
[----:B------:R-:W2:Y:S08]  /*0060*/  LDC.64 R4, c[0x0][0x398] ;  /* 0x0000e600ff047b82 */ /* 0x000eb00000000a00 */
[----:B------:R-:W1:Y:S01]  /*0070*/  S2UR UR4, SR_CTAID.X ;  /* 0x00000000000479c3 */ /* 0x000e620000002500 */
[----:B0-----:R-:W-:Y:S01]  /*0080*/  IMAD R8, R8, UR5, R3 ;  /* 0x0000000508087c24 */ /* 0x001fe2000f8e0203 */
[----:B--2---:R-:W-:-:S02]  /*0090*/  IADD3 R3, PT, PT, R4, -0x2, RZ ;  /* 0xfffffffe04037810 */ /* 0x004fc40007ffe0ff */
[----:B------:R-:W-:Y:S02]  /*00a0*/  IADD3 R10, PT, PT, R5, -0x2, RZ ;  /* 0xfffffffe050a7810 */ /* 0x000fe40007ffe0ff */
[----:B------:R-:W-:Y:S01]  /*00b0*/  ISETP.GE.AND P0, PT, R8, R3, PT ;  /* 0x000000030800720c */ /* 0x000fe20003f06270 */
[----:B-1----:R-:W-:-:S05]  /*00c0*/  IMAD R11, R11, UR4, R0 ;  /* 0x000000040b0b7c24 */ /* 0x002fca000f8e0200 */
[----:B------:R-:W-:-:S13]  /*00d0*/  ISETP.GE.OR P0, PT, R11, R10, P0 ;  /* 0x0000000a0b00720c */ /* 0x000fda0000706670 */
[----:B------:R-:W-:Y:S05]  /*00e0*/  @P0 EXIT ;  /* 0x000000000000094d */ /* 0x000fea0003800000 */
[----:B------:R-:W0:Y:S01]  /*00f0*/  LDC.64 R22, c[0x0][0x380] ;  /* 0x0000e000ff167b82 */ /* 0x000e220000000a00 */
[----:B------:R-:W1:Y:S01]  /*0100*/  LDCU.64 UR4, c[0x0][0x358] ;  /* 0x00006b00ff0477ac */ /* 0x000e620008000a00 */
[----:B------:R-:W-:-:S06]  /*0110*/  IMAD R7, R8, R5, R11 ;  /* 0x0000000508077224 */ /* 0x000fcc00078e020b */
[----:B------:R-:W2:Y:S01]  /*0120*/  LDC.64 R2, c[0x0][0x388] ;  /* 0x0000e200ff027b82 */ /* 0x000ea20000000a00 */
[----:B0-----:R-:W-:-:S05]  /*0130*/  IMAD.WIDE R22, R7, 0x4, R22 ;  /* 0x0000000407167825 */ /* 0x001fca00078e0216 */
[----:B-1----:R-:W3:Y:S04]  /*0140*/  LDG.E.CONSTANT R0, desc[UR4][R22.64] ;  /* 0x0000000416007981 */ /* 0x002ee8000c1e9900 */
[----:B--2---:R-:W3:Y:S01]  /*0150*/  LDG.E.CONSTANT R17, desc[UR4][R2.64] ;  /* 0x0000000402117981 */ /* 0x004ee2000c1e9900 */
[----:B------:R-:W-:-:S03]  /*0160*/  IMAD.WIDE R6, R5, 0x4, R22 ;  /* 0x0000000405067825 */ /* 0x000fc600078e0216 */
[----:B------:R-:W2:Y:S04]  /*0170*/  LDG.E.CONSTANT R19, desc[UR4][R2.64+0x4] ;  /* 0x0000040402137981 */ /* 0x000ea8000c1e9900 */
[----:B------:R-:W2:Y:S04]  /*0180*/  LDG.E.CONSTANT R20, desc[UR4][R22.64+0x4] ;  /* 0x0000040416147981 */ /* 0x000ea8000c1e9900 */
[----:B------:R-:W4:Y:S04]  /*0190*/  LDG.E.CONSTANT R18, desc[UR4][R22.64+0x8] ;  /* 0x0000080416127981 */ /* 0x000f28000c1e9900 */
[----:B------:R-:W4:Y:S04]  /*01a0*/  LDG.E.CONSTANT R9, desc[UR4][R2.64+0x8] ;  /* 0x0000080402097981 */ /* 0x000f28000c1e9900 */
[----:B------:R-:W5:Y:S04]  /*01b0*/  LDG.E.CONSTANT R16, desc[UR4][R2.64+0xc] ;  /* 0x00000c0402107981 */ /* 0x000f68000c1e9900 */
[----:B------:R-:W5:Y:S01]  /*01c0*/  LDG.E.CONSTANT R15, desc[UR4][R6.64] ;  /* 0x00000004060f7981 */ /* 0x000f62000c1e9900 */
[----:B------:R-:W-:-:S03]  /*01d0*/  IMAD.WIDE R4, R5, 0x4, R6 ;  /* 0x0000000405047825 */ /* 0x000fc600078e0206 */
[----:B------:R-:W5:Y:S04]  /*01e0*/  LDG.E.CONSTANT R14, desc[UR4][R2.64+0x10] ;  /* 0x00001004020e7981 */ /* 0x000f68000c1e9900 */
[----:B------:R-:W5:Y:S04]  /*01f0*/  LDG.E.CONSTANT R13, desc[UR4][R6.64+0x4] ;  /* 0x00000404060d7981 */ /* 0x000f68000c1e9900 */
[----:B------:R0:W5:Y:S04]  /*0200*/  LDG.E.CONSTANT R12, desc[UR4][R6.64+0x8] ;  /* 0x00000804060c7981 */ /* 0x000168000c1e9900 */
[----:B------:R-:W5:Y:S04]  /*0210*/  LDG.E.CONSTANT R27, desc[UR4][R2.64+0x14] ;  /* 0x00001404021b7981 */ /* 0x000f68000c1e9900 */
[----:B------:R-:W5:Y:S01]  /*0220*/  LDG.E.CONSTANT R25, desc[UR4][R2.64+0x18] ;  /* 0x0000180402197981 */ /* 0x000f62000c1e9900 */
[----:B0-----:R-:W0:Y:S03]  /*0230*/  LDC.64 R6, c[0x0][0x390] ;  /* 0x0000e400ff067b82 */ /* 0x001e260000000a00 */
[----:B------:R-:W5:Y:S04]  /*0240*/  LDG.E.CONSTANT R24, desc[UR4][R4.64] ;  /* 0x0000000404187981 */ /* 0x000f68000c1e9900 */
[----:B------:R-:W5:Y:S04]  /*0250*/  LDG.E.CONSTANT R23, desc[UR4][R2.64+0x1c] ;  /* 0x00001c0402177981 */ /* 0x000f68000c1e9900 */
[----:B------:R-:W5:Y:S04]  /*0260*/  LDG.E.CONSTANT R22, desc[UR4][R4.64+0x4] ;  /* 0x0000040404167981 */ /* 0x000f68000c1e9900 */
[----:B------:R-:W5:Y:S04]  /*0270*/  LDG.E.CONSTANT R21, desc[UR4][R4.64+0x8] ;  /* 0x0000080404157981 */ /* 0x000f68000c1e9900 */
[----:B------:R-:W5:Y:S01]  /*0280*/  LDG.E.CONSTANT R26, desc[UR4][R2.64+0x20] ;  /* 0x00002004021a7981 */ /* 0x000f62000c1e9900 */
[----:B------:R-:W-:-:S04]  /*0290*/  IMAD R11, R8, R10, R11 ;  /* 0x0000000a080b7224 */ /* 0x000fc800078e020b */
[----:B0-----:R-:W-:-:S04]  /*02a0*/  IMAD.WIDE R6, R11, 0x4, R6 ;  /* 0x000000040b067825 */ /* 0x001fc800078e0206 */
[----:B---3--:R-:W-:-:S04]  /*02b0*/  FFMA R17, R0, R17, RZ ;  /* 0x0000001100117223 */ /* 0x008fc800000000ff */
[----:B--2---:R-:W-:-:S04]  /*02c0*/  FFMA R17, R20, R19, R17 ;  /* 0x0000001314117223 */ /* 0x004fc80000000011 */
[----:B----4-:R-:W-:-:S04]  /*02d0*/  FFMA R18, R18, R9, R17 ;  /* 0x0000000912127223 */ /* 0x010fc80000000011 */
[----:B-----5:R-:W-:-:S04]  /*02e0*/  FFMA R16, R15, R16, R18 ;  /* 0x000000100f107223 */ /* 0x020fc80000000012 */
[----:B------:R-:W-:-:S04]  /*02f0*/  FFMA R13, R13, R14, R16 ;  /* 0x0000000e0d0d7223 */ /* 0x000fc80000000010 */
[----:B------:R-:W-:-:S04]  /*0300*/  FFMA R13, R12, R27, R13 ;  /* 0x0000001b0c0d7223 */ /* 0x000fc8000000000d */
[----:B------:R-:W-:-:S04]  /*0310*/  FFMA R13, R24, R25, R13 ;  /* 0x00000019180d7223 */ /* 0x000fc8000000000d */
[----:B------:R-:W-:-:S04]  /*0320*/  FFMA R22, R22, R23, R13 ;  /* 0x0000001716167223 */ /* 0x000fc8000000000d */
[----:B------:R-:W-:-:S05]  /*0330*/  FFMA R21, R21, R26, R22 ;  /* 0x0000001a15157223 */ /* 0x000fca0000000016 */
[----:B------:R-:W-:Y:S01]  /*0340*/  STG.E desc[UR4][R6.64], R21 ;  /* 0x0000001506007986 */ /* 0x000fe2000c101904 */
[----:B------:R-:W-:Y:S05]  /*0350*/  EXIT ;  /* 0x000000000000794d */ /* 0x000fea0003800000 */
.L_x_7:
        /* <DEDUP_REMOVED lines=10> */
.L_x_9:


//--------------------- .nv.shared._Z19conv2d_tiled_kernelPKfS0_Pfii --------------------------
	.section	.nv.shared._Z19conv2d_tiled_kernelPKfS0_Pfii,"aw",@nobits
	.sectionflags	@""
	.align	16
	.zero		1024


//--------------------- .nv.shared.reserved.0     --------------------------
	.section	.nv.shared.reserved.0,"aw",@nobits
	.weak		__nv_reservedSMEM_offset_0_alias
	.size		__nv_reservedSMEM_offset_0_alias, 0, 64
	.other		__nv_reservedSMEM_offset_0_alias,@"STO_CUDA_RESERVED_SHARED STV_DEFAULT"
__nv_reservedSMEM_offset_0_alias:
	.zero		0
	.zero		64


//--------------------- .nv.shared._Z19conv2d_naive_kernelPKfS0_Pfii --------------------------
	.section	.nv.shared._Z19conv2d_naive_kernelPKfS0_Pfii,"aw",@nobits
	.sectionflags	@""
	.align	16
	.zero		1024


//--------------------- .nv.constant0._Z19conv2d_tiled_kernelPKfS0_Pfii --------------------------
	.section	.nv.constant0._Z19conv2d_tiled_kernelPKfS0_Pfii,"a",@progbits
	.sectionflags	@""
	.align	4
.nv.constant0._Z19conv2d_tiled_kernelPKfS0_Pfii:
	.zero		928


//--------------------- .nv.constant0._Z19conv2d_naive_kernelPKfS0_Pfii --------------------------
	.section	.nv.constant0._Z19conv2d_naive_kernelPKfS0_Pfii,"a",@progbits
	.sectionflags	@""
	.align	4
.nv.constant0._Z19conv2d_naive_kernelPKfS0_Pfii:
	.zero		928


//--------------------- SYMBOLS --------------------------

	.type		.nv.reservedSmem.offset0,@object
	.size		.nv.reservedSmem.offset0,0x4
	.type		.nv.reservedSmem.cap,@object
	.size		.nv.reservedSmem.cap,0x4
